	.headerflags	@"EF_CUDA_TEXMODE_UNIFIED EF_CUDA_64BIT_ADDRESS EF_CUDA_ACCELERATORS EF_CUDA_SM90 EF_CUDA_VIRTUAL_SM(EF_CUDA_SM90)"
	.elftype	@"ET_EXEC"


//--------------------- .nv.info                  --------------------------
	.section	.nv.info,"",@"SHT_CUDA_INFO"
	.align	4


	//----- nvinfo : EIATTR_REGCOUNT
	.align		4
        /*0000*/ 	.byte	0x04, 0x2f
        /*0002*/ 	.short	(.L_3 - .L_2)
	.align		4
.L_2:
        /*0004*/ 	.word	index@(triton_poi_fused__native_batch_norm_legit_no_training_add_leaky_relu_7)
        /*0008*/ 	.word	0x0000001a


	//----- nvinfo : EIATTR_MIN_STACK_SIZE
	.align		4
.L_3:
        /*000c*/ 	.byte	0x04, 0x12
        /*000e*/ 	.short	(.L_5 - .L_4)
	.align		4
.L_4:
        /*0010*/ 	.word	index@(triton_poi_fused__native_batch_norm_legit_no_training_add_leaky_relu_7)
        /*0014*/ 	.word	0x00000000


	//----- nvinfo : EIATTR_FRAME_SIZE
	.align		4
.L_5:
        /*0018*/ 	.byte	0x04, 0x11
        /*001a*/ 	.short	(.L_7 - .L_6)
	.align		4
.L_6:
        /*001c*/ 	.word	index@(triton_poi_fused__native_batch_norm_legit_no_training_add_leaky_relu_7)
        /*0020*/ 	.word	0x00000000


	//----- nvinfo : EIATTR_MIN_STACK_SIZE
	.align		4
.L_7:
        /*0024*/ 	.byte	0x04, 0x12
        /*0026*/ 	.short	(.L_9 - .L_8)
	.align		4
.L_8:
        /*0028*/ 	.word	index@(triton_poi_fused__native_batch_norm_legit_no_training_add_leaky_relu_7)
        /*002c*/ 	.word	0x00000000
.L_9:


//--------------------- .nv.info.triton_poi_fused__native_batch_norm_legit_no_training_add_leaky_relu_7 --------------------------
	.section	.nv.info.triton_poi_fused__native_batch_norm_legit_no_training_add_leaky_relu_7,"",@"SHT_CUDA_INFO"
	.sectionflags	@""
	.align	4


	//----- nvinfo : EIATTR_CUDA_API_VERSION
	.align		4
        /*0000*/ 	.byte	0x04, 0x37
        /*0002*/ 	.short	(.L_11 - .L_10)
.L_10:
        /*0004*/ 	.word	0x0000007c


	//----- nvinfo : EIATTR_KPARAM_INFO
	.align		4
.L_11:
        /*0008*/ 	.byte	0x04, 0x17
        /*000a*/ 	.short	(.L_13 - .L_12)
.L_12:
        /*000c*/ 	.word	0x00000000
        /*0010*/ 	.short	0x000b
        /*0012*/ 	.short	0x0058
        /*0014*/ 	.byte	0x00, 0xf0, 0x11, 0x00


	//----- nvinfo : EIATTR_KPARAM_INFO
	.align		4
.L_13:
        /*0018*/ 	.byte	0x04, 0x17
        /*001a*/ 	.short	(.L_15 - .L_14)
.L_14:
        /*001c*/ 	.word	0x00000000
        /*0020*/ 	.short	0x000a
        /*0022*/ 	.short	0x0050
        /*0024*/ 	.byte	0x00, 0xf4, 0x21, 0x00


	//----- nvinfo : EIATTR_KPARAM_INFO
	.align		4
.L_15:
        /*0028*/ 	.byte	0x04, 0x17
        /*002a*/ 	.short	(.L_17 - .L_16)
.L_16:
        /*002c*/ 	.word	0x00000000
        /*0030*/ 	.short	0x0009
        /*0032*/ 	.short	0x0048
        /*0034*/ 	.byte	0x00, 0xf4, 0x21, 0x00


	//----- nvinfo : EIATTR_KPARAM_INFO
	.align		4
.L_17:
        /*0038*/ 	.byte	0x04, 0x17
        /*003a*/ 	.short	(.L_19 - .L_18)
.L_18:
        /*003c*/ 	.word	0x00000000
        /*0040*/ 	.short	0x0008
        /*0042*/ 	.short	0x0040
        /*0044*/ 	.byte	0x00, 0xf4, 0x21, 0x00


	//----- nvinfo : EIATTR_KPARAM_INFO
	.align		4
.L_19:
        /*0048*/ 	.byte	0x04, 0x17
        /*004a*/ 	.short	(.L_21 - .L_20)
.L_20:
        /*004c*/ 	.word	0x00000000
        /*0050*/ 	.short	0x0007
        /*0052*/ 	.short	0x0038
        /*0054*/ 	.byte	0x00, 0xf4, 0x21, 0x00


	//----- nvinfo : EIATTR_KPARAM_INFO
	.align		4
.L_21:
        /*0058*/ 	.byte	0x04, 0x17
        /*005a*/ 	.short	(.L_23 - .L_22)
.L_22:
        /*005c*/ 	.word	0x00000000
        /*0060*/ 	.short	0x0006
        /*0062*/ 	.short	0x0030
        /*0064*/ 	.byte	0x00, 0xf4, 0x21, 0x00


	//----- nvinfo : EIATTR_KPARAM_INFO
	.align		4
.L_23:
        /*0068*/ 	.byte	0x04, 0x17
        /*006a*/ 	.short	(.L_25 - .L_24)
.L_24:
        /*006c*/ 	.word	0x00000000
        /*0070*/ 	.short	0x0005
        /*0072*/ 	.short	0x0028
        /*0074*/ 	.byte	0x00, 0xf4, 0x21, 0x00


	//----- nvinfo : EIATTR_KPARAM_INFO
	.align		4
.L_25:
        /*0078*/ 	.byte	0x04, 0x17
        /*007a*/ 	.short	(.L_27 - .L_26)
.L_26:
        /*007c*/ 	.word	0x00000000
        /*0080*/ 	.short	0x0004
        /*0082*/ 	.short	0x0020
        /*0084*/ 	.byte	0x00, 0xf4, 0x21, 0x00


	//----- nvinfo : EIATTR_KPARAM_INFO
	.align		4
.L_27:
        /*0088*/ 	.byte	0x04, 0x17
        /*008a*/ 	.short	(.L_29 - .L_28)
.L_28:
        /*008c*/ 	.word	0x00000000
        /*0090*/ 	.short	0x0003
        /*0092*/ 	.short	0x0018
        /*0094*/ 	.byte	0x00, 0xf4, 0x21, 0x00


	//----- nvinfo : EIATTR_KPARAM_INFO
	.align		4
.L_29:
        /*0098*/ 	.byte	0x04, 0x17
        /*009a*/ 	.short	(.L_31 - .L_30)
.L_30:
        /*009c*/ 	.word	0x00000000
        /*00a0*/ 	.short	0x0002
        /*00a2*/ 	.short	0x0010
        /*00a4*/ 	.byte	0x00, 0xf4, 0x21, 0x00


	//----- nvinfo : EIATTR_KPARAM_INFO
	.align		4
.L_31:
        /*00a8*/ 	.byte	0x04, 0x17
        /*00aa*/ 	.short	(.L_33 - .L_32)
.L_32:
        /*00ac*/ 	.word	0x00000000
        /*00b0*/ 	.short	0x0001
        /*00b2*/ 	.short	0x0008
        /*00b4*/ 	.byte	0x00, 0xf4, 0x21, 0x00


	//----- nvinfo : EIATTR_KPARAM_INFO
	.align		4
.L_33:
        /*00b8*/ 	.byte	0x04, 0x17
        /*00ba*/ 	.short	(.L_35 - .L_34)
.L_34:
        /*00bc*/ 	.word	0x00000000
        /*00c0*/ 	.short	0x0000
        /*00c2*/ 	.short	0x0000
        /*00c4*/ 	.byte	0x00, 0xf4, 0x21, 0x00


	//----- nvinfo : EIATTR_SPARSE_MMA_MASK
	.align		4
.L_35:
        /*00c8*/ 	.byte	0x03, 0x50
        /*00ca*/ 	.short	0x0000


	//----- nvinfo : EIATTR_MAXREG_COUNT
	.align		4
        /*00cc*/ 	.byte	0x03, 0x1b
        /*00ce*/ 	.short	0x00ff


	//----- nvinfo : EIATTR_EXIT_INSTR_OFFSETS
	.align		4
        /*00d0*/ 	.byte	0x04, 0x1c
        /*00d2*/ 	.short	(.L_37 - .L_36)


	//   ....[0]....
.L_36:
        /*00d4*/ 	.word	0x00000560


	//----- nvinfo : EIATTR_REQNTID
	.align		4
.L_37:
        /*00d8*/ 	.byte	0x04, 0x10
        /*00da*/ 	.short	(.L_39 - .L_38)
.L_38:
        /*00dc*/ 	.word	0x00000080
        /*00e0*/ 	.word	0x00000001
        /*00e4*/ 	.word	0x00000001


	//----- nvinfo : EIATTR_CBANK_PARAM_SIZE
	.align		4
.L_39:
        /*00e8*/ 	.byte	0x03, 0x19
        /*00ea*/ 	.short	0x005c


	//----- nvinfo : EIATTR_PARAM_CBANK
	.align		4
        /*00ec*/ 	.byte	0x04, 0x0a
        /*00ee*/ 	.short	(.L_41 - .L_40)
	.align		4
.L_40:
        /*00f0*/ 	.word	index@(.nv.constant0.triton_poi_fused__native_batch_norm_legit_no_training_add_leaky_relu_7)
        /*00f4*/ 	.short	0x0210
        /*00f6*/ 	.short	0x005c


	//----- nvinfo : EIATTR_SW_WAR
	.align		4
.L_41:
        /*00f8*/ 	.byte	0x04, 0x36
        /*00fa*/ 	.short	(.L_43 - .L_42)
.L_42:
        /*00fc*/ 	.word	0x00000008
.L_43:


//--------------------- .nv.callgraph             --------------------------
	.section	.nv.callgraph,"",@"SHT_CUDA_CALLGRAPH"
	.align	4
	.sectionentsize	8
	.align		4
        /*0000*/ 	.word	0x00000000
	.align		4
        /*0004*/ 	.word	0xffffffff
	.align		4
        /*0008*/ 	.word	0x00000000
	.align		4
        /*000c*/ 	.word	0xfffffffe
	.align		4
        /*0010*/ 	.word	0x00000000
	.align		4
        /*0014*/ 	.word	0xfffffffd
	.align		4
        /*0018*/ 	.word	0x00000000
	.align		4
        /*001c*/ 	.word	0xfffffffc


//--------------------- .nv.constant4             --------------------------
	.section	.nv.constant4,"a",@progbits
	.align	8
	.align		8
.nv.constant4:
        /*0000*/ 	.dword	_$_str
	.align		8
        /*0008*/ 	.dword	_$_str_$_2


//--------------------- .text.triton_poi_fused__native_batch_norm_legit_no_training_add_leaky_relu_7 --------------------------
	.section	.text.triton_poi_fused__native_batch_norm_legit_no_training_add_leaky_relu_7,"ax",@progbits
	.align	128
        .global         triton_poi_fused__native_batch_norm_legit_no_training_add_leaky_relu_7
        .type           triton_poi_fused__native_batch_norm_legit_no_training_add_leaky_relu_7,@function
        .size           triton_poi_fused__native_batch_norm_legit_no_training_add_leaky_relu_7,(.L_x_1 - triton_poi_fused__native_batch_norm_legit_no_training_add_leaky_relu_7)
        .other          triton_poi_fused__native_batch_norm_legit_no_training_add_leaky_relu_7,@"STO_CUDA_ENTRY STV_DEFAULT"
triton_poi_fused__native_batch_norm_legit_no_training_add_leaky_relu_7:
.text.triton_poi_fused__native_batch_norm_legit_no_training_add_leaky_relu_7:
[----:B------:R-:W-:Y:S01]  /*0000*/  LDC R1, c[0x0][0x28] ;  /* 0x00000a00ff017b82 */ /* 0x000fe20000000800 */
[----:B------:R-:W1:Y:S07]  /*0010*/  S2R R0, SR_TID.X ;  /* 0x0000000000007919 */ /* 0x000e6e0000002100 */
[----:B------:R-:W2:Y:S01]  /*0020*/  LDC.64 R14, c[0x0][0x250] ;  /* 0x00009400ff0e7b82 */ /* 0x000ea20000000a00 */
[----:B------:R-:W-:Y:S01]  /*0030*/  ULDC.64 UR4, c[0x0][0x208] ;  /* 0x0000820000047ab9 */ /* 0x000fe20000000a00 */
[----:B------:R-:W3:Y:S06]  /*0040*/  S2R R5, SR_CTAID.X ;  /* 0x0000000000057919 */ /* 0x000eec0000002500 */
[----:B------:R-:W4:Y:S08]  /*0050*/  LDC.64 R22, c[0x0][0x218] ;  /* 0x00008600ff167b82 */ /* 0x000f300000000a00 */
[----:B------:R-:W5:Y:S08]  /*0060*/  LDC.64 R18, c[0x0][0x248] ;  /* 0x00009200ff127b82 */ /* 0x000f700000000a00 */
[----:B------:R-:W4:Y:S01]  /*0070*/  LDC.64 R8, c[0x0][0x240] ;  /* 0x00009000ff087b82 */ /* 0x000f220000000a00 */
[----:B-1----:R-:W-:-:S07]  /*0080*/  SHF.L.U32 R0, R0, 0x1, RZ ;  /* 0x0000000100007819 */ /* 0x002fce00000006ff */
[----:B------:R-:W1:Y:S01]  /*0090*/  LDC.64 R20, c[0x0][0x220] ;  /* 0x00008800ff147b82 */ /* 0x000e620000000a00 */
[----:B---3--:R-:W-:Y:S02]  /*00a0*/  SHF.R.S32.HI R3, RZ, 0x17, R5 ;  /* 0x00000017ff037819 */ /* 0x008fe40000011405 */
[----:B------:R-:W-:Y:S02]  /*00b0*/  LOP3.LUT R0, R0, 0xfe, RZ, 0xc0, !PT ;  /* 0x000000fe00007812 */ /* 0x000fe400078ec0ff */
[----:B------:R-:W-:-:S03]  /*00c0*/  SGXT R3, R3, 0x1 ;  /* 0x000000010303781a */ /* 0x000fc60000000200 */
[----:B------:R-:W3:Y:S01]  /*00d0*/  LDC.64 R16, c[0x0][0x230] ;  /* 0x00008c00ff107b82 */ /* 0x000ee20000000a00 */
[----:B------:R-:W-:-:S04]  /*00e0*/  LEA R0, R5, R0, 0x8 ;  /* 0x0000000005007211 */ /* 0x000fc800078e40ff */
[----:B------:R-:W-:-:S03]  /*00f0*/  LEA.HI R3, R3, R0, RZ, 0x8 ;  /* 0x0000000003037211 */ /* 0x000fc600078f40ff */
[----:B------:R-:W1:Y:S01]  /*0100*/  LDC.64 R4, c[0x0][0x228] ;  /* 0x00008a00ff047b82 */ /* 0x000e620000000a00 */
[----:B------:R-:W-:-:S04]  /*0110*/  SHF.R.S32.HI R3, RZ, 0x8, R3 ;  /* 0x00000008ff037819 */ /* 0x000fc80000011403 */
[----:B------:R-:W-:-:S03]  /*0120*/  LEA.HI R2, R3, R3, RZ, 0x2 ;  /* 0x0000000303027211 */ /* 0x000fc600078f10ff */
[----:B------:R-:W3:Y:S01]  /*0130*/  LDC.64 R10, c[0x0][0x238] ;  /* 0x00008e00ff0a7b82 */ /* 0x000ee20000000a00 */
[----:B------:R-:W-:-:S04]  /*0140*/  LOP3.LUT R2, R2, 0xfffffffc, RZ, 0xc0, !PT ;  /* 0xfffffffc02027812 */ /* 0x000fc800078ec0ff */
[----:B------:R-:W-:-:S03]  /*0150*/  IADD3 R13, R3, -R2, RZ ;  /* 0x80000002030d7210 */ /* 0x000fc60007ffe0ff */
[----:B------:R-:W3:Y:S02]  /*0160*/  LDC.64 R6, c[0x0][0x258] ;  /* 0x00009600ff067b82 */ /* 0x000ee40000000a00 */
[----:B--2---:R-:W-:-:S04]  /*0170*/  IMAD.WIDE R14, R13, 0x4, R14 ;  /* 0x000000040d0e7825 */ /* 0x004fc800078e020e */
[C---:B01----:R-:W-:Y:S02]  /*0180*/  IMAD.WIDE R4, R13.reuse, 0x4, R4 ;  /* 0x000000040d047825 */ /* 0x043fe400078e0204 */
[----:B------:R-:W2:Y:S01]  /*0190*/  LDG.E.EL R14, desc[UR4][R14.64] ;  /* 0x000000040e0e7981 */ /* 0x000ea2000c2e1900 */
[----:B------:R-:W0:Y:S03]  /*01a0*/  LDC.64 R2, c[0x0][0x260] ;  /* 0x00009800ff027b82 */ /* 0x000e260000000a00 */
[----:B------:R1:W2:Y:S01]  /*01b0*/  LDG.E.EL R12, desc[UR4][R4.64] ;  /* 0x00000004040c7981 */ /* 0x0002a2000c2e1900 */
[----:B-----5:R-:W-:-:S04]  /*01c0*/  IMAD.WIDE R18, R13, 0x4, R18 ;  /* 0x000000040d127825 */ /* 0x020fc800078e0212 */
[C---:B----4-:R-:W-:Y:S02]  /*01d0*/  IMAD.WIDE R8, R0.reuse, 0x4, R8 ;  /* 0x0000000400087825 */ /* 0x050fe400078e0208 */
[----:B------:R-:W4:Y:S02]  /*01e0*/  LDG.E.EL R18, desc[UR4][R18.64] ;  /* 0x0000000412127981 */ /* 0x000f24000c2e1900 */
[C---:B------:R-:W-:Y:S02]  /*01f0*/  IMAD.WIDE R20, R13.reuse, 0x4, R20 ;  /* 0x000000040d147825 */ /* 0x040fe400078e0214 */
[----:B------:R-:W4:Y:S02]  /*0200*/  LDG.E.64 R8, desc[UR4][R8.64] ;  /* 0x0000000408087981 */ /* 0x000f24000c1e1b00 */
[----:B-1----:R-:W-:Y:S02]  /*0210*/  IMAD.WIDE R4, R0, 0x4, R22 ;  /* 0x0000000400047825 */ /* 0x002fe400078e0216 */
[----:B------:R-:W5:Y:S02]  /*0220*/  LDG.E.EL R15, desc[UR4][R20.64] ;  /* 0x00000004140f7981 */ /* 0x000f64000c2e1900 */
[----:B---3--:R-:W-:-:S02]  /*0230*/  IMAD.WIDE R16, R13, 0x4, R16 ;  /* 0x000000040d107825 */ /* 0x008fc400078e0210 */
[----:B------:R-:W5:Y:S02]  /*0240*/  LDG.E.64 R4, desc[UR4][R4.64] ;  /* 0x0000000404047981 */ /* 0x000f64000c1e1b00 */
[C---:B------:R-:W-:Y:S02]  /*0250*/  IMAD.WIDE R10, R13.reuse, 0x4, R10 ;  /* 0x000000040d0a7825 */ /* 0x040fe400078e020a */
[----:B------:R-:W3:Y:S02]  /*0260*/  LDG.E.EL R16, desc[UR4][R16.64] ;  /* 0x0000000410107981 */ /* 0x000ee4000c2e1900 */
[C---:B------:R-:W-:Y:S02]  /*0270*/  IMAD.WIDE R6, R13.reuse, 0x4, R6 ;  /* 0x000000040d067825 */ /* 0x040fe400078e0206 */
[----:B------:R1:W3:Y:S02]  /*0280*/  LDG.E.EL R11, desc[UR4][R10.64] ;  /* 0x000000040a0b7981 */ /* 0x0002e4000c2e1900 */
[----:B0-----:R-:W-:-:S02]  /*0290*/  IMAD.WIDE R2, R13, 0x4, R2 ;  /* 0x000000040d027825 */ /* 0x001fc400078e0202 */
[----:B------:R-:W3:Y:S04]  /*02a0*/  LDG.E.EL R6, desc[UR4][R6.64] ;  /* 0x0000000406067981 */ /* 0x000ee8000c2e1900 */
[----:B------:R0:W3:Y:S01]  /*02b0*/  LDG.E.EL R3, desc[UR4][R2.64] ;  /* 0x0000000402037981 */ /* 0x0000e2000c2e1900 */
[----:B-1----:R-:W-:Y:S01]  /*02c0*/  HFMA2.MMA R10, -RZ, RZ, 1.625, 0 ;  /* 0x3e800000ff0a7435 */ /* 0x002fe200000001ff */
[----:B--2---:R-:W-:Y:S01]  /*02d0*/  FADD R14, R14, 9.9999997473787516356e-06 ;  /* 0x3727c5ac0e0e7421 */ /* 0x004fe20000000000 */
[----:B------:R-:W-:-:S03]  /*02e0*/  FADD R12, R12, 9.9999997473787516356e-06 ;  /* 0x3727c5ac0c0c7421 */ /* 0x000fc60000000000 */
[----:B------:R-:W1:Y:S08]  /*02f0*/  MUFU.SQRT R19, R14 ;  /* 0x0000000e00137308 */ /* 0x000e700000002000 */
[----:B------:R-:W2:Y:S01]  /*0300*/  MUFU.SQRT R13, R12 ;  /* 0x0000000c000d7308 */ /* 0x000ea20000002000 */
[C---:B-1----:R-:W-:Y:S02]  /*0310*/  FSETP.GT.AND P1, PT, R19.reuse, 8.50705917302346158658e+37, PT ;  /* 0x7e8000001300780b */ /* 0x042fe40003f24000 */
[----:B------:R-:W-:-:S02]  /*0320*/  FSETP.GEU.AND P3, PT, R19, 1.175494350822287508e-38, PT ;  /* 0x008000001300780b */ /* 0x000fc40003f6e000 */
[C---:B--2---:R-:W-:Y:S02]  /*0330*/  FSETP.GT.AND P0, PT, R13.reuse, 8.50705917302346158658e+37, PT ;  /* 0x7e8000000d00780b */ /* 0x044fe40003f04000 */
[----:B------:R-:W-:-:S07]  /*0340*/  FSETP.GEU.AND P2, PT, R13, 1.175494350822287508e-38, PT ;  /* 0x008000000d00780b */ /* 0x000fce0003f4e000 */
[----:B------:R-:W-:-:S04]  /*0350*/  @P1 FMUL R19, R19, 0.25 ;  /* 0x3e80000013131820 */ /* 0x000fc80000400000 */
[----:B------:R-:W-:Y:S01]  /*0360*/  @!P3 FMUL R19, R19, 16777216 ;  /* 0x4b8000001313b820 */ /* 0x000fe20000400000 */
[----:B------:R-:W-:-:S04]  /*0370*/  @P0 FMUL R13, R13, 0.25 ;  /* 0x3e8000000d0d0820 */ /* 0x000fc80000400000 */
[----:B------:R-:W-:Y:S01]  /*0380*/  @!P2 FMUL R13, R13, 16777216 ;  /* 0x4b8000000d0da820 */ /* 0x000fe20000400000 */
[----:B------:R-:W1:Y:S01]  /*0390*/  MUFU.RCP R19, R19 ;  /* 0x0000001300137308 */ /* 0x000e620000001000 */
[----:B0-----:R-:W-:-:S07]  /*03a0*/  FSEL R2, R10, 1, P0 ;  /* 0x3f8000000a027808 */ /* 0x001fce0000000000 */
[----:B------:R-:W0:Y:S01]  /*03b0*/  MUFU.RCP R13, R13 ;  /* 0x0000000d000d7308 */ /* 0x000e220000001000 */
[----:B------:R-:W-:Y:S01]  /*03c0*/  FSEL R10, R10, 1, P1 ;  /* 0x3f8000000a0a7808 */ /* 0x000fe20000800000 */
[----:B------:R-:W-:-:S04]  /*03d0*/  @!P2 FMUL R2, R2, 16777216 ;  /* 0x4b8000000202a820 */ /* 0x000fc80000400000 */
[----:B------:R-:W-:Y:S01]  /*03e0*/  @!P3 FMUL R10, R10, 16777216 ;  /* 0x4b8000000a0ab820 */ /* 0x000fe20000400000 */
[--C-:B-----5:R-:W-:Y:S01]  /*03f0*/  FADD R17, R4, -R15.reuse ;  /* 0x8000000f04117221 */ /* 0x120fe20000000000 */
[--C-:B----4-:R-:W-:Y:S01]  /*0400*/  FADD R7, R8, -R18.reuse ;  /* 0x8000001208077221 */ /* 0x110fe20000000000 */
[----:B------:R-:W-:Y:S01]  /*0410*/  FADD R15, R5, -R15 ;  /* 0x8000000f050f7221 */ /* 0x000fe20000000000 */
[----:B-1----:R-:W-:Y:S01]  /*0420*/  FMUL R10, R19, R10 ;  /* 0x0000000a130a7220 */ /* 0x002fe20000400000 */
[----:B------:R-:W-:Y:S01]  /*0430*/  FADD R9, R9, -R18 ;  /* 0x8000001209097221 */ /* 0x000fe20000000000 */
[----:B------:R-:W1:Y:S01]  /*0440*/  LDC.64 R4, c[0x0][0x210] ;  /* 0x00008400ff047b82 */ /* 0x000e620000000a00 */
[----:B0-----:R-:W-:Y:S01]  /*0450*/  FMUL R2, R13, R2 ;  /* 0x000000020d027220 */ /* 0x001fe20000400000 */
[C---:B------:R-:W-:Y:S01]  /*0460*/  FMUL R7, R10.reuse, R7 ;  /* 0x000000070a077220 */ /* 0x040fe20000400000 */
[----:B------:R-:W-:Y:S02]  /*0470*/  FMUL R10, R10, R9 ;  /* 0x000000090a0a7220 */ /* 0x000fe40000400000 */
[C---:B------:R-:W-:Y:S01]  /*0480*/  FMUL R17, R2.reuse, R17 ;  /* 0x0000001102117220 */ /* 0x040fe20000400000 */
[----:B------:R-:W-:Y:S01]  /*0490*/  FMUL R8, R2, R15 ;  /* 0x0000000f02087220 */ /* 0x000fe20000400000 */
[C-C-:B---3--:R-:W-:Y:S01]  /*04a0*/  FFMA R7, R6.reuse, R7, R3.reuse ;  /* 0x0000000706077223 */ /* 0x148fe20000000003 */
[----:B------:R-:W-:Y:S01]  /*04b0*/  FFMA R10, R6, R10, R3 ;  /* 0x0000000a060a7223 */ /* 0x000fe20000000003 */
[C-C-:B------:R-:W-:Y:S01]  /*04c0*/  FFMA R2, R16.reuse, R17, R11.reuse ;  /* 0x0000001110027223 */ /* 0x140fe2000000000b */
[----:B------:R-:W-:-:S04]  /*04d0*/  FFMA R11, R16, R8, R11 ;  /* 0x00000008100b7223 */ /* 0x000fc8000000000b */
[----:B------:R-:W-:Y:S02]  /*04e0*/  FSETP.GT.AND P0, PT, R2, -R7, PT ;  /* 0x800000070200720b */ /* 0x000fe40003f04000 */
[----:B------:R-:W-:Y:S01]  /*04f0*/  FSETP.GT.AND P1, PT, R11, -R10, PT ;  /* 0x8000000a0b00720b */ /* 0x000fe20003f24000 */
[----:B------:R-:W-:Y:S01]  /*0500*/  FADD R2, R7, R2 ;  /* 0x0000000207027221 */ /* 0x000fe20000000000 */
[----:B------:R-:W-:Y:S01]  /*0510*/  FADD R3, R10, R11 ;  /* 0x0000000b0a037221 */ /* 0x000fe20000000000 */
[----:B-1----:R-:W-:-:S08]  /*0520*/  IMAD.WIDE R4, R0, 0x4, R4 ;  /* 0x0000000400047825 */ /* 0x002fd000078e0204 */
[----:B------:R-:W-:Y:S02]  /*0530*/  @!P0 FMUL R2, R2, 0.10000000149011611938 ;  /* 0x3dcccccd02028820 */ /* 0x000fe40000400000 */
[----:B------:R-:W-:-:S05]  /*0540*/  @!P1 FMUL R3, R3, 0.10000000149011611938 ;  /* 0x3dcccccd03039820 */ /* 0x000fca0000400000 */
[----:B------:R-:W-:Y:S01]  /*0550*/  STG.E.64 desc[UR4][R4.64], R2 ;  /* 0x0000000204007986 */ /* 0x000fe2000c101b04 */
[----:B------:R-:W-:Y:S05]  /*0560*/  EXIT ;  /* 0x000000000000794d */ /* 0x000fea0003800000 */
.L_x_0:
[----:B------:R-:W-:-:S00]  /*0570*/  BRA `(.L_x_0) ;  /* 0xfffffffc00fc7947 */ /* 0x000fc0000383ffff */
[----:B------:R-:W-:-:S00]  /*0580*/  NOP ;  /* 0x0000000000007918 */ /* 0x000fc00000000000 */
[----:B------:R-:W-:-:S00]  /*0590*/  NOP ;  /* 0x0000000000007918 */ /* 0x000fc00000000000 */
[----:B------:R-:W-:-:S00]  /*05a0*/  NOP ;  /* 0x0000000000007918 */ /* 0x000fc00000000000 */
[----:B------:R-:W-:-:S00]  /*05b0*/  NOP ;  /* 0x0000000000007918 */ /* 0x000fc00000000000 */
[----:B------:R-:W-:-:S00]  /*05c0*/  NOP ;  /* 0x0000000000007918 */ /* 0x000fc00000000000 */
[----:B------:R-:W-:-:S00]  /*05d0*/  NOP ;  /* 0x0000000000007918 */ /* 0x000fc00000000000 */
[----:B------:R-:W-:-:S00]  /*05e0*/  NOP ;  /* 0x0000000000007918 */ /* 0x000fc00000000000 */
[----:B------:R-:W-:-:S00]  /*05f0*/  NOP ;  /* 0x0000000000007918 */ /* 0x000fc00000000000 */
.L_x_1:


//--------------------- .nv.global.init           --------------------------
	.section	.nv.global.init,"aw",@progbits
.nv.global.init:
	.type		_$_str,@object
	.size		_$_str,(_$_str_$_2 - _$_str)
_$_str:
        /*0000*/ 	.byte	0x5f, 0x5f, 0x43, 0x55, 0x44, 0x41, 0x5f, 0x46, 0x54, 0x5a, 0x00
	.type		_$_str_$_2,@object
	.size		_$_str_$_2,(.L_1 - _$_str_$_2)
_$_str_$_2:
        /*000b*/ 	.byte	0x5f, 0x5f, 0x43, 0x55, 0x44, 0x41, 0x5f, 0x50, 0x52, 0x45, 0x43, 0x5f, 0x53, 0x51, 0x52, 0x54
        /*001b*/ 	.byte	0x00
.L_1:


//--------------------- .nv.constant0.triton_poi_fused__native_batch_norm_legit_no_training_add_leaky_relu_7 --------------------------
	.section	.nv.constant0.triton_poi_fused__native_batch_norm_legit_no_training_add_leaky_relu_7,"a",@progbits
	.sectionflags	@""
	.align	4
.nv.constant0.triton_poi_fused__native_batch_norm_legit_no_training_add_leaky_relu_7:
	.zero		620
